	.headerflags	@"EF_CUDA_TEXMODE_UNIFIED EF_CUDA_64BIT_ADDRESS EF_CUDA_ACCELERATORS EF_CUDA_SM90 EF_CUDA_VIRTUAL_SM(EF_CUDA_SM90)"
	.elftype	@"ET_EXEC"


//--------------------- .nv.info                  --------------------------
	.section	.nv.info,"",@"SHT_CUDA_INFO"
	.align	4


	//----- nvinfo : EIATTR_REGCOUNT
	.align		4
        /*0000*/ 	.byte	0x04, 0x2f
        /*0002*/ 	.short	(.L_3 - .L_2)
	.align		4
.L_2:
        /*0004*/ 	.word	index@(triton_poi_fused__native_batch_norm_legit_no_training_relu_16)
        /*0008*/ 	.word	0x00000020


	//----- nvinfo : EIATTR_MIN_STACK_SIZE
	.align		4
.L_3:
        /*000c*/ 	.byte	0x04, 0x12
        /*000e*/ 	.short	(.L_5 - .L_4)
	.align		4
.L_4:
        /*0010*/ 	.word	index@(triton_poi_fused__native_batch_norm_legit_no_training_relu_16)
        /*0014*/ 	.word	0x00000000


	//----- nvinfo : EIATTR_FRAME_SIZE
	.align		4
.L_5:
        /*0018*/ 	.byte	0x04, 0x11
        /*001a*/ 	.short	(.L_7 - .L_6)
	.align		4
.L_6:
        /*001c*/ 	.word	index@(triton_poi_fused__native_batch_norm_legit_no_training_relu_16)
        /*0020*/ 	.word	0x00000000


	//----- nvinfo : EIATTR_MIN_STACK_SIZE
	.align		4
.L_7:
        /*0024*/ 	.byte	0x04, 0x12
        /*0026*/ 	.short	(.L_9 - .L_8)
	.align		4
.L_8:
        /*0028*/ 	.word	index@(triton_poi_fused__native_batch_norm_legit_no_training_relu_16)
        /*002c*/ 	.word	0x00000000
.L_9:


//--------------------- .nv.info.triton_poi_fused__native_batch_norm_legit_no_training_relu_16 --------------------------
	.section	.nv.info.triton_poi_fused__native_batch_norm_legit_no_training_relu_16,"",@"SHT_CUDA_INFO"
	.sectionflags	@""
	.align	4


	//----- nvinfo : EIATTR_CUDA_API_VERSION
	.align		4
        /*0000*/ 	.byte	0x04, 0x37
        /*0002*/ 	.short	(.L_11 - .L_10)
.L_10:
        /*0004*/ 	.word	0x0000007c


	//----- nvinfo : EIATTR_KPARAM_INFO
	.align		4
.L_11:
        /*0008*/ 	.byte	0x04, 0x17
        /*000a*/ 	.short	(.L_13 - .L_12)
.L_12:
        /*000c*/ 	.word	0x00000000
        /*0010*/ 	.short	0x0006
        /*0012*/ 	.short	0x0030
        /*0014*/ 	.byte	0x00, 0xf0, 0x11, 0x00


	//----- nvinfo : EIATTR_KPARAM_INFO
	.align		4
.L_13:
        /*0018*/ 	.byte	0x04, 0x17
        /*001a*/ 	.short	(.L_15 - .L_14)
.L_14:
        /*001c*/ 	.word	0x00000000
        /*0020*/ 	.short	0x0005
        /*0022*/ 	.short	0x0028
        /*0024*/ 	.byte	0x00, 0xf4, 0x21, 0x00


	//----- nvinfo : EIATTR_KPARAM_INFO
	.align		4
.L_15:
        /*0028*/ 	.byte	0x04, 0x17
        /*002a*/ 	.short	(.L_17 - .L_16)
.L_16:
        /*002c*/ 	.word	0x00000000
        /*0030*/ 	.short	0x0004
        /*0032*/ 	.short	0x0020
        /*0034*/ 	.byte	0x00, 0xf4, 0x21, 0x00


	//----- nvinfo : EIATTR_KPARAM_INFO
	.align		4
.L_17:
        /*0038*/ 	.byte	0x04, 0x17
        /*003a*/ 	.short	(.L_19 - .L_18)
.L_18:
        /*003c*/ 	.word	0x00000000
        /*0040*/ 	.short	0x0003
        /*0042*/ 	.short	0x0018
        /*0044*/ 	.byte	0x00, 0xf4, 0x21, 0x00


	//----- nvinfo : EIATTR_KPARAM_INFO
	.align		4
.L_19:
        /*0048*/ 	.byte	0x04, 0x17
        /*004a*/ 	.short	(.L_21 - .L_20)
.L_20:
        /*004c*/ 	.word	0x00000000
        /*0050*/ 	.short	0x0002
        /*0052*/ 	.short	0x0010
        /*0054*/ 	.byte	0x00, 0xf4, 0x21, 0x00


	//----- nvinfo : EIATTR_KPARAM_INFO
	.align		4
.L_21:
        /*0058*/ 	.byte	0x04, 0x17
        /*005a*/ 	.short	(.L_23 - .L_22)
.L_22:
        /*005c*/ 	.word	0x00000000
        /*0060*/ 	.short	0x0001
        /*0062*/ 	.short	0x0008
        /*0064*/ 	.byte	0x00, 0xf4, 0x21, 0x00


	//----- nvinfo : EIATTR_KPARAM_INFO
	.align		4
.L_23:
        /*0068*/ 	.byte	0x04, 0x17
        /*006a*/ 	.short	(.L_25 - .L_24)
.L_24:
        /*006c*/ 	.word	0x00000000
        /*0070*/ 	.short	0x0000
        /*0072*/ 	.short	0x0000
        /*0074*/ 	.byte	0x00, 0xf4, 0x21, 0x00


	//----- nvinfo : EIATTR_SPARSE_MMA_MASK
	.align		4
.L_25:
        /*0078*/ 	.byte	0x03, 0x50
        /*007a*/ 	.short	0x0000


	//----- nvinfo : EIATTR_MAXREG_COUNT
	.align		4
        /*007c*/ 	.byte	0x03, 0x1b
        /*007e*/ 	.short	0x00ff


	//----- nvinfo : EIATTR_EXIT_INSTR_OFFSETS
	.align		4
        /*0080*/ 	.byte	0x04, 0x1c
        /*0082*/ 	.short	(.L_27 - .L_26)


	//   ....[0]....
.L_26:
        /*0084*/ 	.word	0x000006e0


	//----- nvinfo : EIATTR_REQNTID
	.align		4
.L_27:
        /*0088*/ 	.byte	0x04, 0x10
        /*008a*/ 	.short	(.L_29 - .L_28)
.L_28:
        /*008c*/ 	.word	0x00000080
        /*0090*/ 	.word	0x00000001
        /*0094*/ 	.word	0x00000001


	//----- nvinfo : EIATTR_CBANK_PARAM_SIZE
	.align		4
.L_29:
        /*0098*/ 	.byte	0x03, 0x19
        /*009a*/ 	.short	0x0034


	//----- nvinfo : EIATTR_PARAM_CBANK
	.align		4
        /*009c*/ 	.byte	0x04, 0x0a
        /*009e*/ 	.short	(.L_31 - .L_30)
	.align		4
.L_30:
        /*00a0*/ 	.word	index@(.nv.constant0.triton_poi_fused__native_batch_norm_legit_no_training_relu_16)
        /*00a4*/ 	.short	0x0210
        /*00a6*/ 	.short	0x0034


	//----- nvinfo : EIATTR_SW_WAR
	.align		4
.L_31:
        /*00a8*/ 	.byte	0x04, 0x36
        /*00aa*/ 	.short	(.L_33 - .L_32)
.L_32:
        /*00ac*/ 	.word	0x00000008
.L_33:


//--------------------- .nv.callgraph             --------------------------
	.section	.nv.callgraph,"",@"SHT_CUDA_CALLGRAPH"
	.align	4
	.sectionentsize	8
	.align		4
        /*0000*/ 	.word	0x00000000
	.align		4
        /*0004*/ 	.word	0xffffffff
	.align		4
        /*0008*/ 	.word	0x00000000
	.align		4
        /*000c*/ 	.word	0xfffffffe
	.align		4
        /*0010*/ 	.word	0x00000000
	.align		4
        /*0014*/ 	.word	0xfffffffd
	.align		4
        /*0018*/ 	.word	0x00000000
	.align		4
        /*001c*/ 	.word	0xfffffffc


//--------------------- .nv.constant4             --------------------------
	.section	.nv.constant4,"a",@progbits
	.align	8
	.align		8
.nv.constant4:
        /*0000*/ 	.dword	_$_str
	.align		8
        /*0008*/ 	.dword	_$_str_$_2


//--------------------- .text.triton_poi_fused__native_batch_norm_legit_no_training_relu_16 --------------------------
	.section	.text.triton_poi_fused__native_batch_norm_legit_no_training_relu_16,"ax",@progbits
	.align	128
        .global         triton_poi_fused__native_batch_norm_legit_no_training_relu_16
        .type           triton_poi_fused__native_batch_norm_legit_no_training_relu_16,@function
        .size           triton_poi_fused__native_batch_norm_legit_no_training_relu_16,(.L_x_1 - triton_poi_fused__native_batch_norm_legit_no_training_relu_16)
        .other          triton_poi_fused__native_batch_norm_legit_no_training_relu_16,@"STO_CUDA_ENTRY STV_DEFAULT"
triton_poi_fused__native_batch_norm_legit_no_training_relu_16:
.text.triton_poi_fused__native_batch_norm_legit_no_training_relu_16:
[----:B------:R-:W-:Y:S01]  /*0000*/  LDC R1, c[0x0][0x28] ;  /* 0x00000a00ff017b82 */ /* 0x000fe20000000800 */
[----:B------:R-:W1:Y:S01]  /*0010*/  S2R R0, SR_TID.X ;  /* 0x0000000000007919 */ /* 0x000e620000002100 */
[----:B------:R-:W-:-:S06]  /*0020*/  ULDC.64 UR4, c[0x0][0x208] ;  /* 0x0000820000047ab9 */ /* 0x000fcc0000000a00 */
[----:B------:R-:W2:Y:S01]  /*0030*/  LDC.64 R16, c[0x0][0x218] ;  /* 0x00008600ff107b82 */ /* 0x000ea20000000a00 */
[----:B------:R-:W3:Y:S07]  /*0040*/  S2R R5, SR_CTAID.X ;  /* 0x0000000000057919 */ /* 0x000eee0000002500 */
[----:B------:R-:W4:Y:S08]  /*0050*/  LDC.64 R14, c[0x0][0x210] ;  /* 0x00008400ff0e7b82 */ /* 0x000f300000000a00 */
[----:B------:R-:W5:Y:S01]  /*0060*/  LDC.64 R12, c[0x0][0x230] ;  /* 0x00008c00ff0c7b82 */ /* 0x000f620000000a00 */
[----:B-1----:R-:W-:-:S02]  /*0070*/  SHF.L.U32 R0, R0, 0x2, RZ ;  /* 0x0000000200007819 */ /* 0x002fc400000006ff */
[----:B---3--:R-:W-:Y:S02]  /*0080*/  SHF.R.S32.HI R3, RZ, 0x15, R5 ;  /* 0x00000015ff037819 */ /* 0x008fe40000011405 */
[----:B------:R-:W-:Y:S02]  /*0090*/  LOP3.LUT R0, R0, 0x1fc, RZ, 0xc0, !PT ;  /* 0x000001fc00007812 */ /* 0x000fe400078ec0ff */
[----:B------:R-:W-:Y:S02]  /*00a0*/  SGXT R3, R3, 0x1 ;  /* 0x000000010303781a */ /* 0x000fe40000000200 */
[----:B------:R-:W-:-:S04]  /*00b0*/  LEA R18, R5, R0, 0xa ;  /* 0x0000000005127211 */ /* 0x000fc800078e50ff */
[----:B------:R-:W-:Y:S02]  /*00c0*/  LEA.HI R0, R3, R18, RZ, 0x6 ;  /* 0x0000001203007211 */ /* 0x000fe400078f30ff */
[----:B------:R-:W1:Y:S02]  /*00d0*/  LDC.64 R2, c[0x0][0x220] ;  /* 0x00008800ff027b82 */ /* 0x000e640000000a00 */
[----:B------:R-:W-:Y:S02]  /*00e0*/  SHF.R.S32.HI R23, RZ, 0x6, R0 ;  /* 0x00000006ff177819 */ /* 0x000fe40000011400 */
[----:B------:R-:W-:-:S03]  /*00f0*/  IADD3 R0, R0, 0x200, RZ ;  /* 0x0000020000007810 */ /* 0x000fc60007ffe0ff */
[----:B------:R-:W-:Y:S01]  /*0100*/  IMAD.HI R4, R23, 0x2aaaaaab, RZ ;  /* 0x2aaaaaab17047827 */ /* 0x000fe200078e02ff */
[----:B------:R-:W-:-:S04]  /*0110*/  SHF.R.S32.HI R0, RZ, 0x6, R0 ;  /* 0x00000006ff007819 */ /* 0x000fc80000011400 */
[----:B------:R-:W-:Y:S01]  /*0120*/  SHF.R.U32.HI R5, RZ, 0x1f, R4 ;  /* 0x0000001fff057819 */ /* 0x000fe20000011604 */
[----:B------:R-:W-:-:S03]  /*0130*/  IMAD.HI R6, R0, 0x2aaaaaab, RZ ;  /* 0x2aaaaaab00067827 */ /* 0x000fc600078e02ff */
[----:B------:R-:W-:Y:S02]  /*0140*/  LEA.HI R4, R4, R5, RZ, 0x1a ;  /* 0x0000000504047211 */ /* 0x000fe400078fd0ff */
[----:B------:R-:W-:-:S03]  /*0150*/  SHF.R.U32.HI R5, RZ, 0x1f, R6 ;  /* 0x0000001fff057819 */ /* 0x000fc60000011606 */
[----:B------:R-:W-:Y:S01]  /*0160*/  IMAD R23, R4, -0x180, R23 ;  /* 0xfffffe8004177824 */ /* 0x000fe200078e0217 */
[----:B------:R-:W-:-:S03]  /*0170*/  LEA.HI R5, R6, R5, RZ, 0x1a ;  /* 0x0000000506057211 */ /* 0x000fc600078fd0ff */
[----:B-1----:R-:W-:-:S04]  /*0180*/  IMAD.WIDE R8, R23, 0x4, R2 ;  /* 0x0000000417087825 */ /* 0x002fc800078e0202 */
[----:B------:R-:W-:Y:S01]  /*0190*/  IMAD R19, R5, -0x180, R0 ;  /* 0xfffffe8005137824 */ /* 0x000fe200078e0200 */
[----:B------:R-:W3:Y:S03]  /*01a0*/  LDG.E.EL R20, desc[UR4][R8.64] ;  /* 0x0000000408147981 */ /* 0x000ee6000c2e1900 */
[----:B------:R-:W-:Y:S02]  /*01b0*/  IMAD.WIDE R10, R19, 0x4, R2 ;  /* 0x00000004130a7825 */ /* 0x000fe400078e0202 */
[----:B------:R-:W1:Y:S03]  /*01c0*/  LDC.64 R2, c[0x0][0x228] ;  /* 0x00008a00ff027b82 */ /* 0x000e660000000a00 */
[----:B------:R-:W3:Y:S01]  /*01d0*/  LDG.E.EL R21, desc[UR4][R10.64] ;  /* 0x000000040a157981 */ /* 0x000ee2000c2e1900 */
[----:B--2---:R-:W-:-:S04]  /*01e0*/  IMAD.WIDE R26, R23, 0x4, R16 ;  /* 0x00000004171a7825 */ /* 0x004fc800078e0210 */
[----:B----4-:R-:W-:Y:S01]  /*01f0*/  IMAD.WIDE R14, R18, 0x4, R14 ;  /* 0x00000004120e7825 */ /* 0x010fe200078e020e */
[----:B------:R-:W2:Y:S04]  /*0200*/  LDG.E.EL R0, desc[UR4][R26.64] ;  /* 0x000000041a007981 */ /* 0x000ea8000c2e1900 */
[----:B------:R-:W2:Y:S01]  /*0210*/  LDG.E.128 R4, desc[UR4][R14.64] ;  /* 0x000000040e047981 */ /* 0x000ea2000c1e1d00 */
[----:B------:R-:W-:-:S03]  /*0220*/  IMAD.WIDE R16, R19, 0x4, R16 ;  /* 0x0000000413107825 */ /* 0x000fc600078e0210 */
[----:B------:R-:W4:Y:S04]  /*0230*/  LDG.E.128 R8, desc[UR4][R14.64+0x800] ;  /* 0x000800040e087981 */ /* 0x000f28000c1e1d00 */
[----:B------:R-:W4:Y:S01]  /*0240*/  LDG.E.EL R16, desc[UR4][R16.64] ;  /* 0x0000000410107981 */ /* 0x000f22000c2e1900 */
[----:B01----:R-:W-:-:S04]  /*0250*/  IMAD.WIDE R24, R23, 0x4, R2 ;  /* 0x0000000417187825 */ /* 0x003fc800078e0202 */
[----:B-----5:R-:W-:Y:S02]  /*0260*/  IMAD.WIDE R22, R23, 0x4, R12 ;  /* 0x0000000417167825 */ /* 0x020fe400078e020c */
[----:B------:R-:W5:Y:S04]  /*0270*/  LDG.E.EL R24, desc[UR4][R24.64] ;  /* 0x0000000418187981 */ /* 0x000f68000c2e1900 */
[----:B------:R-:W5:Y:S01]  /*0280*/  LDG.E.EL R23, desc[UR4][R22.64] ;  /* 0x0000000416177981 */ /* 0x000f62000c2e1900 */
[----:B------:R-:W-:-:S04]  /*0290*/  IMAD.WIDE R2, R19, 0x4, R2 ;  /* 0x0000000413027825 */ /* 0x000fc800078e0202 */
[----:B------:R-:W-:Y:S02]  /*02a0*/  IMAD.WIDE R28, R19, 0x4, R12 ;  /* 0x00000004131c7825 */ /* 0x000fe400078e020c */
[----:B------:R0:W4:Y:S04]  /*02b0*/  LDG.E.EL R12, desc[UR4][R2.64] ;  /* 0x00000004020c7981 */ /* 0x000128000c2e1900 */
[----:B------:R-:W4:Y:S01]  /*02c0*/  LDG.E.EL R13, desc[UR4][R28.64] ;  /* 0x000000041c0d7981 */ /* 0x000f22000c2e1900 */
[----:B0-----:R-:W-:Y:S01]  /*02d0*/  HFMA2.MMA R3, -RZ, RZ, 1.625, 0 ;  /* 0x3e800000ff037435 */ /* 0x001fe200000001ff */
[----:B---3--:R-:W-:-:S04]  /*02e0*/  FADD R20, R20, 0.0010000000474974513054 ;  /* 0x3a83126f14147421 */ /* 0x008fc80000000000 */
[----:B------:R-:W0:Y:S01]  /*02f0*/  MUFU.SQRT R19, R20 ;  /* 0x0000001400137308 */ /* 0x000e220000002000 */
[----:B------:R-:W-:-:S07]  /*0300*/  FADD R21, R21, 0.0010000000474974513054 ;  /* 0x3a83126f15157421 */ /* 0x000fce0000000000 */
[----:B------:R-:W1:Y:S01]  /*0310*/  MUFU.SQRT R25, R21 ;  /* 0x0000001500197308 */ /* 0x000e620000002000 */
[C---:B0-----:R-:W-:Y:S02]  /*0320*/  FSETP.GT.AND P0, PT, R19.reuse, 8.50705917302346158658e+37, PT ;  /* 0x7e8000001300780b */ /* 0x041fe40003f04000 */
[----:B------:R-:W-:Y:S02]  /*0330*/  FSETP.GEU.AND P2, PT, R19, 1.175494350822287508e-38, PT ;  /* 0x008000001300780b */ /* 0x000fe40003f4e000 */
[C---:B-1----:R-:W-:Y:S02]  /*0340*/  FSETP.GT.AND P1, PT, R25.reuse, 8.50705917302346158658e+37, PT ;  /* 0x7e8000001900780b */ /* 0x042fe40003f24000 */
[----:B------:R-:W-:-:S07]  /*0350*/  FSETP.GEU.AND P3, PT, R25, 1.175494350822287508e-38, PT ;  /* 0x008000001900780b */ /* 0x000fce0003f6e000 */
[----:B------:R-:W-:-:S04]  /*0360*/  @P0 FMUL R19, R19, 0.25 ;  /* 0x3e80000013130820 */ /* 0x000fc80000400000 */
[----:B------:R-:W-:Y:S01]  /*0370*/  @!P2 FMUL R19, R19, 16777216 ;  /* 0x4b8000001313a820 */ /* 0x000fe20000400000 */
[----:B------:R-:W-:-:S05]  /*0380*/  @P1 FMUL R25, R25, 0.25 ;  /* 0x3e80000019191820 */ /* 0x000fca0000400000 */
[----:B------:R-:W0:Y:S01]  /*0390*/  MUFU.RCP R19, R19 ;  /* 0x0000001300137308 */ /* 0x000e220000001000 */
[----:B------:R-:W-:Y:S01]  /*03a0*/  @!P3 FMUL R25, R25, 16777216 ;  /* 0x4b8000001919b820 */ /* 0x000fe20000400000 */
[----:B------:R-:W-:-:S06]  /*03b0*/  FSEL R2, R3, 1, P0 ;  /* 0x3f80000003027808 */ /* 0x000fcc0000000000 */
[----:B------:R-:W1:Y:S01]  /*03c0*/  MUFU.RCP R14, R25 ;  /* 0x00000019000e7308 */ /* 0x000e620000001000 */
[----:B------:R-:W-:Y:S01]  /*03d0*/  FSEL R3, R3, 1, P1 ;  /* 0x3f80000003037808 */ /* 0x000fe20000800000 */
[----:B------:R-:W-:Y:S01]  /*03e0*/  @!P2 FMUL R2, R2, 16777216 ;  /* 0x4b8000000202a820 */ /* 0x000fe20000400000 */
[----:B--2---:R-:W-:-:S03]  /*03f0*/  FADD R4, R4, -R0 ;  /* 0x8000000004047221 */ /* 0x004fc60000000000 */
[----:B------:R-:W-:Y:S01]  /*0400*/  @!P3 FMUL R3, R3, 16777216 ;  /* 0x4b8000000303b820 */ /* 0x000fe20000400000 */
[----:B0-----:R-:W-:Y:S01]  /*0410*/  FMUL R15, R19, R2 ;  /* 0x00000002130f7220 */ /* 0x001fe20000400000 */
[--C-:B------:R-:W-:Y:S01]  /*0420*/  FADD R20, R5, -R0.reuse ;  /* 0x8000000005147221 */ /* 0x100fe20000000000 */
[--C-:B------:R-:W-:Y:S01]  /*0430*/  FADD R6, R6, -R0.reuse ;  /* 0x8000000006067221 */ /* 0x100fe20000000000 */
[----:B------:R-:W-:Y:S01]  /*0440*/  FADD R0, R7, -R0 ;  /* 0x8000000007007221 */ /* 0x000fe20000000000 */
[C---:B------:R-:W-:Y:S01]  /*0450*/  FMUL R5, R15.reuse, R4 ;  /* 0x000000040f057220 */ /* 0x040fe20000400000 */
[C---:B------:R-:W-:Y:S01]  /*0460*/  FMUL R4, R15.reuse, R20 ;  /* 0x000000140f047220 */ /* 0x040fe20000400000 */
[----:B-1----:R-:W-:Y:S02]  /*0470*/  FMUL R14, R14, R3 ;  /* 0x000000030e0e7220 */ /* 0x002fe40000400000 */
[----:B------:R-:W0:Y:S01]  /*0480*/  LDC.64 R2, c[0x0][0x238] ;  /* 0x00008e00ff027b82 */ /* 0x000e220000000a00 */
[C---:B------:R-:W-:Y:S01]  /*0490*/  FMUL R20, R15.reuse, R6 ;  /* 0x000000060f147220 */ /* 0x040fe20000400000 */
[----:B------:R-:W-:Y:S01]  /*04a0*/  FMUL R6, R15, R0 ;  /* 0x000000000f067220 */ /* 0x000fe20000400000 */
[--C-:B----4-:R-:W-:Y:S01]  /*04b0*/  FADD R7, R8, -R16.reuse ;  /* 0x8000001008077221 */ /* 0x110fe20000000000 */
[--C-:B------:R-:W-:Y:S01]  /*04c0*/  FADD R9, R9, -R16.reuse ;  /* 0x8000001009097221 */ /* 0x100fe20000000000 */
[--C-:B------:R-:W-:Y:S01]  /*04d0*/  FADD R15, R10, -R16.reuse ;  /* 0x800000100a0f7221 */ /* 0x100fe20000000000 */
[C-C-:B-----5:R-:W-:Y:S01]  /*04e0*/  FFMA R0, R24.reuse, R5, R23.reuse ;  /* 0x0000000518007223 */ /* 0x160fe20000000017 */
[----:B------:R-:W-:Y:S01]  /*04f0*/  FADD R11, R11, -R16 ;  /* 0x800000100b0b7221 */ /* 0x000fe20000000000 */
[C-C-:B------:R-:W-:Y:S01]  /*0500*/  FFMA R4, R24.reuse, R4, R23.reuse ;  /* 0x0000000418047223 */ /* 0x140fe20000000017 */
[C-C-:B------:R-:W-:Y:S01]  /*0510*/  FFMA R5, R24.reuse, R20, R23.reuse ;  /* 0x0000001418057223 */ /* 0x140fe20000000017 */
[----:B------:R-:W-:Y:S01]  /*0520*/  FFMA R23, R24, R6, R23 ;  /* 0x0000000618177223 */ /* 0x000fe20000000017 */
[C---:B------:R-:W-:Y:S01]  /*0530*/  FMUL R7, R14.reuse, R7 ;  /* 0x000000070e077220 */ /* 0x040fe20000400000 */
[C---:B------:R-:W-:Y:S01]  /*0540*/  FMUL R8, R14.reuse, R9 ;  /* 0x000000090e087220 */ /* 0x040fe20000400000 */
[C---:B------:R-:W-:Y:S01]  /*0550*/  FMUL R6, R14.reuse, R15 ;  /* 0x0000000f0e067220 */ /* 0x040fe20000400000 */
[----:B------:R-:W-:Y:S01]  /*0560*/  FMUL R14, R14, R11 ;  /* 0x0000000b0e0e7220 */ /* 0x000fe20000400000 */
[C-C-:B------:R-:W-:Y:S01]  /*0570*/  FFMA R9, R12.reuse, R7, R13.reuse ;  /* 0x000000070c097223 */ /* 0x140fe2000000000d */
[C-C-:B------:R-:W-:Y:S01]  /*0580*/  FFMA R8, R12.reuse, R8, R13.reuse ;  /* 0x000000080c087223 */ /* 0x140fe2000000000d */
[C-C-:B------:R-:W-:Y:S01]  /*0590*/  FFMA R10, R12.reuse, R6, R13.reuse ;  /* 0x000000060c0a7223 */ /* 0x140fe2000000000d */
[----:B------:R-:W-:Y:S01]  /*05a0*/  FFMA R14, R12, R14, R13 ;  /* 0x0000000e0c0e7223 */ /* 0x000fe2000000000d */
[----:B------:R-:W-:-:S02]  /*05b0*/  FSETP.GEU.AND P6, PT, R23, RZ, PT ;  /* 0x000000ff1700720b */ /* 0x000fc40003fce000 */
[----:B------:R-:W-:Y:S02]  /*05c0*/  FSETP.GEU.AND P0, PT, R5, RZ, PT ;  /* 0x000000ff0500720b */ /* 0x000fe40003f0e000 */
[----:B------:R-:W-:Y:S02]  /*05d0*/  FSETP.GEU.AND P1, PT, R4, RZ, PT ;  /* 0x000000ff0400720b */ /* 0x000fe40003f2e000 */
[----:B------:R-:W-:Y:S02]  /*05e0*/  FSETP.GEU.AND P3, PT, R14, RZ, PT ;  /* 0x000000ff0e00720b */ /* 0x000fe40003f6e000 */
[----:B------:R-:W-:Y:S02]  /*05f0*/  SEL R7, R23, RZ, P6 ;  /* 0x000000ff17077207 */ /* 0x000fe40003000000 */
[----:B------:R-:W-:Y:S02]  /*0600*/  FSETP.GEU.AND P2, PT, R0, RZ, PT ;  /* 0x000000ff0000720b */ /* 0x000fe40003f4e000 */
[----:B------:R-:W-:-:S02]  /*0610*/  FSETP.GEU.AND P4, PT, R10, RZ, PT ;  /* 0x000000ff0a00720b */ /* 0x000fc40003f8e000 */
[----:B------:R-:W-:Y:S02]  /*0620*/  FSETP.GEU.AND P5, PT, R9, RZ, PT ;  /* 0x000000ff0900720b */ /* 0x000fe40003fae000 */
[----:B------:R-:W-:Y:S02]  /*0630*/  FSETP.GEU.AND P6, PT, R8, RZ, PT ;  /* 0x000000ff0800720b */ /* 0x000fe40003fce000 */
[----:B------:R-:W-:Y:S01]  /*0640*/  SEL R6, R5, RZ, P0 ;  /* 0x000000ff05067207 */ /* 0x000fe20000000000 */
[----:B0-----:R-:W-:Y:S01]  /*0650*/  IMAD.WIDE R2, R18, 0x4, R2 ;  /* 0x0000000412027825 */ /* 0x001fe200078e0202 */
[----:B------:R-:W-:Y:S02]  /*0660*/  SEL R5, R4, RZ, P1 ;  /* 0x000000ff04057207 */ /* 0x000fe40000800000 */
[----:B------:R-:W-:Y:S02]  /*0670*/  SEL R15, R14, RZ, P3 ;  /* 0x000000ff0e0f7207 */ /* 0x000fe40001800000 */
[----:B------:R-:W-:-:S02]  /*0680*/  SEL R4, R0, RZ, P2 ;  /* 0x000000ff00047207 */ /* 0x000fc40001000000 */
[----:B------:R-:W-:Y:S02]  /*0690*/  SEL R14, R10, RZ, P4 ;  /* 0x000000ff0a0e7207 */ /* 0x000fe40002000000 */
[----:B------:R-:W-:Y:S02]  /*06a0*/  SEL R12, R9, RZ, P5 ;  /* 0x000000ff090c7207 */ /* 0x000fe40002800000 */
[----:B------:R-:W-:Y:S01]  /*06b0*/  SEL R13, R8, RZ, P6 ;  /* 0x000000ff080d7207 */ /* 0x000fe20003000000 */
[----:B------:R-:W-:Y:S04]  /*06c0*/  STG.E.128 desc[UR4][R2.64], R4 ;  /* 0x0000000402007986 */ /* 0x000fe8000c101d04 */
[----:B------:R-:W-:Y:S01]  /*06d0*/  STG.E.128 desc[UR4][R2.64+0x800], R12 ;  /* 0x0008000c02007986 */ /* 0x000fe2000c101d04 */
[----:B------:R-:W-:Y:S05]  /*06e0*/  EXIT ;  /* 0x000000000000794d */ /* 0x000fea0003800000 */
.L_x_0:
[----:B------:R-:W-:-:S00]  /*06f0*/  BRA `(.L_x_0) ;  /* 0xfffffffc00fc7947 */ /* 0x000fc0000383ffff */
[----:B------:R-:W-:-:S00]  /*0700*/  NOP ;  /* 0x0000000000007918 */ /* 0x000fc00000000000 */
[----:B------:R-:W-:-:S00]  /*0710*/  NOP ;  /* 0x0000000000007918 */ /* 0x000fc00000000000 */
[----:B------:R-:W-:-:S00]  /*0720*/  NOP ;  /* 0x0000000000007918 */ /* 0x000fc00000000000 */
[----:B------:R-:W-:-:S00]  /*0730*/  NOP ;  /* 0x0000000000007918 */ /* 0x000fc00000000000 */
[----:B------:R-:W-:-:S00]  /*0740*/  NOP ;  /* 0x0000000000007918 */ /* 0x000fc00000000000 */
[----:B------:R-:W-:-:S00]  /*0750*/  NOP ;  /* 0x0000000000007918 */ /* 0x000fc00000000000 */
[----:B------:R-:W-:-:S00]  /*0760*/  NOP ;  /* 0x0000000000007918 */ /* 0x000fc00000000000 */
[----:B------:R-:W-:-:S00]  /*0770*/  NOP ;  /* 0x0000000000007918 */ /* 0x000fc00000000000 */
.L_x_1:


//--------------------- .nv.global.init           --------------------------
	.section	.nv.global.init,"aw",@progbits
.nv.global.init:
	.type		_$_str,@object
	.size		_$_str,(_$_str_$_2 - _$_str)
_$_str:
        /*0000*/ 	.byte	0x5f, 0x5f, 0x43, 0x55, 0x44, 0x41, 0x5f, 0x46, 0x54, 0x5a, 0x00
	.type		_$_str_$_2,@object
	.size		_$_str_$_2,(.L_1 - _$_str_$_2)
_$_str_$_2:
        /*000b*/ 	.byte	0x5f, 0x5f, 0x43, 0x55, 0x44, 0x41, 0x5f, 0x50, 0x52, 0x45, 0x43, 0x5f, 0x53, 0x51, 0x52, 0x54
        /*001b*/ 	.byte	0x00
.L_1:


//--------------------- .nv.constant0.triton_poi_fused__native_batch_norm_legit_no_training_relu_16 --------------------------
	.section	.nv.constant0.triton_poi_fused__native_batch_norm_legit_no_training_relu_16,"a",@progbits
	.sectionflags	@""
	.align	4
.nv.constant0.triton_poi_fused__native_batch_norm_legit_no_training_relu_16:
	.zero		580
